//
// Generated by NVIDIA NVVM Compiler
//
// Compiler Build ID: CL-36424714
// Cuda compilation tools, release 13.0, V13.0.88
// Based on NVVM 20.0.0
//

.version 9.0
.target sm_100
.address_size 64

	// .globl	_Z9test_Idx2PfPlS0_S_
.extern .func  (.param .b32 func_retval0) vprintf
(
	.param .b64 vprintf_param_0,
	.param .b64 vprintf_param_1
)
;
.global .align 1 .b8 $str[10] = {37, 102, 32, 37, 102, 32, 37, 102, 10};
.global .align 1 .b8 $str$1[10] = {37, 100, 32, 37, 100, 32, 37, 100, 10};

.visible .entry _Z9test_Idx2PfPlS0_S_(
	.param .u64 .ptr .align 1 _Z9test_Idx2PfPlS0_S__param_0,
	.param .u64 .ptr .align 1 _Z9test_Idx2PfPlS0_S__param_1,
	.param .u64 .ptr .align 1 _Z9test_Idx2PfPlS0_S__param_2,
	.param .u64 .ptr .align 1 _Z9test_Idx2PfPlS0_S__param_3
)
{
	.reg .b32 	%f<2>;
	.reg .b64 	%rd<18>;

	ld.param.u64 	%rd1, [_Z9test_Idx2PfPlS0_S__param_0];
	ld.param.u64 	%rd2, [_Z9test_Idx2PfPlS0_S__param_1];
	ld.param.u64 	%rd3, [_Z9test_Idx2PfPlS0_S__param_2];
	ld.param.u64 	%rd4, [_Z9test_Idx2PfPlS0_S__param_3];
	cvta.to.global.u64 	%rd5, %rd4;
	cvta.to.global.u64 	%rd6, %rd1;
	cvta.to.global.u64 	%rd7, %rd2;
	cvta.to.global.u64 	%rd8, %rd3;
	ld.global.u64 	%rd9, [%rd8];
	ld.global.u64 	%rd10, [%rd8+8];
	ld.global.u64 	%rd11, [%rd8+16];
	ld.global.u64 	%rd12, [%rd7+8];
	ld.global.u64 	%rd13, [%rd7+16];
	mad.lo.s64 	%rd14, %rd12, %rd9, %rd10;
	mad.lo.s64 	%rd15, %rd14, %rd13, %rd11;
	shl.b64 	%rd16, %rd15, 2;
	add.s64 	%rd17, %rd6, %rd16;
	ld.global.f32 	%f1, [%rd17];
	st.global.f32 	[%rd5], %f1;
	ret;

}
	// .globl	_Z8Interp3dPfPlS_S_
.visible .entry _Z8Interp3dPfPlS_S_(
	.param .u64 .ptr .align 1 _Z8Interp3dPfPlS_S__param_0,
	.param .u64 .ptr .align 1 _Z8Interp3dPfPlS_S__param_1,
	.param .u64 .ptr .align 1 _Z8Interp3dPfPlS_S__param_2,
	.param .u64 .ptr .align 1 _Z8Interp3dPfPlS_S__param_3
)
{
	.local .align 8 .b8 	__local_depot1[24];
	.reg .b64 	%SP;
	.reg .b64 	%SPL;
	.reg .b32 	%r<12>;
	.reg .b32 	%f<29>;
	.reg .b64 	%rd<40>;
	.reg .b64 	%fd<37>;

	mov.u64 	%SPL, __local_depot1;
	cvta.local.u64 	%SP, %SPL;
	ld.param.u64 	%rd1, [_Z8Interp3dPfPlS_S__param_0];
	ld.param.u64 	%rd2, [_Z8Interp3dPfPlS_S__param_1];
	ld.param.u64 	%rd3, [_Z8Interp3dPfPlS_S__param_2];
	ld.param.u64 	%rd4, [_Z8Interp3dPfPlS_S__param_3];
	cvta.to.global.u64 	%rd5, %rd4;
	cvta.to.global.u64 	%rd6, %rd1;
	cvta.to.global.u64 	%rd7, %rd2;
	cvta.to.global.u64 	%rd8, %rd3;
	add.u64 	%rd9, %SP, 0;
	add.u64 	%rd10, %SPL, 0;
	ld.global.f32 	%f1, [%rd8];
	cvt.rmi.f32.f32 	%f2, %f1;
	sub.f32 	%f3, %f1, %f2;
	ld.global.f32 	%f4, [%rd8+4];
	cvt.rmi.f32.f32 	%f5, %f4;
	sub.f32 	%f6, %f4, %f5;
	ld.global.f32 	%f7, [%rd8+8];
	cvt.rmi.f32.f32 	%f8, %f7;
	sub.f32 	%f9, %f7, %f8;
	cvt.rmi.s32.f32 	%r1, %f1;
	cvt.rmi.s32.f32 	%r2, %f4;
	cvt.rmi.s32.f32 	%r3, %f7;
	cvt.f64.f32 	%fd1, %f3;
	cvt.f64.f32 	%fd2, %f6;
	cvt.f64.f32 	%fd3, %f9;
	st.local.f64 	[%rd10], %fd1;
	st.local.f64 	[%rd10+8], %fd2;
	st.local.f64 	[%rd10+16], %fd3;
	mov.u64 	%rd11, $str;
	cvta.global.u64 	%rd12, %rd11;
	{ // callseq 0, 0
	.param .b64 param0;
	st.param.b64 	[param0], %rd12;
	.param .b64 param1;
	st.param.b64 	[param1], %rd9;
	.param .b32 retval0;
	call.uni (retval0), 
	vprintf, 
	(
	param0, 
	param1
	);
	ld.param.b32 	%r4, [retval0];
	} // callseq 0
	ld.global.f32 	%f10, [%rd8];
	cvt.f64.f32 	%fd4, %f10;
	ld.global.f32 	%f11, [%rd8+4];
	cvt.f64.f32 	%fd5, %f11;
	ld.global.f32 	%f12, [%rd8+8];
	cvt.f64.f32 	%fd6, %f12;
	st.local.f64 	[%rd10], %fd4;
	st.local.f64 	[%rd10+8], %fd5;
	st.local.f64 	[%rd10+16], %fd6;
	{ // callseq 1, 0
	.param .b64 param0;
	st.param.b64 	[param0], %rd12;
	.param .b64 param1;
	st.param.b64 	[param1], %rd9;
	.param .b32 retval0;
	call.uni (retval0), 
	vprintf, 
	(
	param0, 
	param1
	);
	ld.param.b32 	%r6, [retval0];
	} // callseq 1
	st.local.v2.u32 	[%rd10], {%r1, %r2};
	st.local.u32 	[%rd10+8], %r3;
	mov.u64 	%rd13, $str$1;
	cvta.global.u64 	%rd14, %rd13;
	{ // callseq 2, 0
	.param .b64 param0;
	st.param.b64 	[param0], %rd14;
	.param .b64 param1;
	st.param.b64 	[param1], %rd9;
	.param .b32 retval0;
	call.uni (retval0), 
	vprintf, 
	(
	param0, 
	param1
	);
	ld.param.b32 	%r8, [retval0];
	} // callseq 2
	cvt.s64.s32 	%rd15, %r1;
	cvt.s64.s32 	%rd16, %r2;
	cvt.s64.s32 	%rd17, %r3;
	ld.global.u64 	%rd18, [%rd7+8];
	ld.global.u64 	%rd19, [%rd7+16];
	mul.lo.s64 	%rd20, %rd18, %rd15;
	add.s64 	%rd21, %rd20, %rd16;
	mad.lo.s64 	%rd22, %rd21, %rd19, %rd17;
	shl.b64 	%rd23, %rd22, 2;
	add.s64 	%rd24, %rd6, %rd23;
	ld.global.f32 	%f13, [%rd24];
	ld.global.f32 	%f14, [%rd24+4];
	add.s32 	%r10, %r2, 1;
	cvt.s64.s32 	%rd25, %r10;
	add.s64 	%rd26, %rd20, %rd25;
	mad.lo.s64 	%rd27, %rd26, %rd19, %rd17;
	shl.b64 	%rd28, %rd27, 2;
	add.s64 	%rd29, %rd6, %rd28;
	ld.global.f32 	%f15, [%rd29];
	ld.global.f32 	%f16, [%rd29+4];
	add.s32 	%r11, %r1, 1;
	cvt.s64.s32 	%rd30, %r11;
	mul.lo.s64 	%rd31, %rd18, %rd30;
	add.s64 	%rd32, %rd31, %rd16;
	mad.lo.s64 	%rd33, %rd32, %rd19, %rd17;
	shl.b64 	%rd34, %rd33, 2;
	add.s64 	%rd35, %rd6, %rd34;
	ld.global.f32 	%f17, [%rd35];
	ld.global.f32 	%f18, [%rd35+4];
	add.s64 	%rd36, %rd31, %rd25;
	mad.lo.s64 	%rd37, %rd36, %rd19, %rd17;
	shl.b64 	%rd38, %rd37, 2;
	add.s64 	%rd39, %rd6, %rd38;
	ld.global.f32 	%f19, [%rd39];
	ld.global.f32 	%f20, [%rd39+4];
	cvt.f64.f32 	%fd7, %f13;
	mov.f64 	%fd8, 0d3FF0000000000000;
	sub.f64 	%fd9, %fd8, %fd1;
	mul.f64 	%fd10, %fd9, %fd7;
	sub.f64 	%fd11, %fd8, %fd2;
	mul.f64 	%fd12, %fd11, %fd10;
	sub.f64 	%fd13, %fd8, %fd3;
	cvt.f64.f32 	%fd14, %f14;
	mul.f64 	%fd15, %fd9, %fd14;
	mul.f64 	%fd16, %fd11, %fd15;
	mul.f64 	%fd17, %fd16, %fd3;
	fma.rn.f64 	%fd18, %fd13, %fd12, %fd17;
	cvt.f64.f32 	%fd19, %f15;
	mul.f64 	%fd20, %fd9, %fd19;
	mul.f64 	%fd21, %fd20, %fd2;
	fma.rn.f64 	%fd22, %fd13, %fd21, %fd18;
	cvt.f64.f32 	%fd23, %f16;
	mul.f64 	%fd24, %fd9, %fd23;
	mul.f64 	%fd25, %fd24, %fd2;
	fma.rn.f64 	%fd26, %fd25, %fd3, %fd22;
	mul.f32 	%f21, %f3, %f17;
	cvt.f64.f32 	%fd27, %f21;
	mul.f64 	%fd28, %fd11, %fd27;
	fma.rn.f64 	%fd29, %fd13, %fd28, %fd26;
	mul.f32 	%f22, %f3, %f18;
	cvt.f64.f32 	%fd30, %f22;
	mul.f64 	%fd31, %fd11, %fd30;
	fma.rn.f64 	%fd32, %fd31, %fd3, %fd29;
	mul.f32 	%f23, %f3, %f19;
	mul.f32 	%f24, %f6, %f23;
	cvt.f64.f32 	%fd33, %f24;
	fma.rn.f64 	%fd34, %fd13, %fd33, %fd32;
	mul.f32 	%f25, %f3, %f20;
	mul.f32 	%f26, %f6, %f25;
	mul.f32 	%f27, %f9, %f26;
	cvt.f64.f32 	%fd35, %f27;
	add.f64 	%fd36, %fd34, %fd35;
	cvt.rn.f32.f64 	%f28, %fd36;
	st.global.f32 	[%rd5], %f28;
	ret;

}
	// .globl	_Z10TraceBlinePfS_S_S_S_S_S_S_S_y
.visible .entry _Z10TraceBlinePfS_S_S_S_S_S_S_S_y(
	.param .u64 .ptr .align 1 _Z10TraceBlinePfS_S_S_S_S_S_S_S_y_param_0,
	.param .u64 .ptr .align 1 _Z10TraceBlinePfS_S_S_S_S_S_S_S_y_param_1,
	.param .u64 .ptr .align 1 _Z10TraceBlinePfS_S_S_S_S_S_S_S_y_param_2,
	.param .u64 .ptr .align 1 _Z10TraceBlinePfS_S_S_S_S_S_S_S_y_param_3,
	.param .u64 .ptr .align 1 _Z10TraceBlinePfS_S_S_S_S_S_S_S_y_param_4,
	.param .u64 .ptr .align 1 _Z10TraceBlinePfS_S_S_S_S_S_S_S_y_param_5,
	.param .u64 .ptr .align 1 _Z10TraceBlinePfS_S_S_S_S_S_S_S_y_param_6,
	.param .u64 .ptr .align 1 _Z10TraceBlinePfS_S_S_S_S_S_S_S_y_param_7,
	.param .u64 .ptr .align 1 _Z10TraceBlinePfS_S_S_S_S_S_S_S_y_param_8,
	.param .u64 _Z10TraceBlinePfS_S_S_S_S_S_S_S_y_param_9
)
{


	ret;

}


// ===== COMPILED SASS (sm_100) =====

	.target	sm_100

	.elftype	@"ET_EXEC"


//--------------------- .note.nv.tkinfo           --------------------------
	.section	.note.nv.tkinfo,"",@"SHT_NOTE"
	.sectionflags	@"SHF_NOTE_NV_TKINFO"
	.tkinfo
        /*0018*/ 	.word	0x00000002
        /*0030*/ 	.string	""
        /*0030*/ 	.string	"ptxas"
        /*0030*/ 	.string	"Cuda compilation tools, release 13.0, V13.0.88"
        /*0030*/ 	.string	"Build cuda_13.0.r13.0/compiler.36424714_0"
        /*0030*/ 	.string	"-arch sm_100 -m 64 "



//--------------------- .note.nv.cuinfo           --------------------------
	.section	.note.nv.cuinfo,"",@"SHT_NOTE"
	.sectionflags	@"SHF_NOTE_NV_CUINFO"
        /*0018*/ 	.short	0x0002
        /*001a*/ 	.short	0x0064
        /*001c*/ 	.short	0x0082
	.zero		2


//--------------------- .nv.info                  --------------------------
	.section	.nv.info,"",@"SHT_CUDA_INFO"
	.align	4


	//----- nvinfo : EIATTR_REGCOUNT
	.align		4
        /*0000*/ 	.byte	0x04, 0x2f
        /*0002*/ 	.short	(.L_3 - .L_2)
	.align		4
.L_2:
        /*0004*/ 	.word	index@(_Z9test_Idx2PfPlS0_S_)
        /*0008*/ 	.word	0x00000014


	//----- nvinfo : EIATTR_FRAME_SIZE
	.align		4
.L_3:
        /*000c*/ 	.byte	0x04, 0x11
        /*000e*/ 	.short	(.L_5 - .L_4)
	.align		4
.L_4:
        /*0010*/ 	.word	index@(_Z9test_Idx2PfPlS0_S_)
        /*0014*/ 	.word	0x00000000


	//----- nvinfo : EIATTR_REGCOUNT
	.align		4
.L_5:
        /*0018*/ 	.byte	0x04, 0x2f
        /*001a*/ 	.short	(.L_7 - .L_6)
	.align		4
.L_6:
        /*001c*/ 	.word	index@(_Z8Interp3dPfPlS_S_)
        /*0020*/ 	.word	0x0000001f


	//----- nvinfo : EIATTR_FRAME_SIZE
	.align		4
.L_7:
        /*0024*/ 	.byte	0x04, 0x11
        /*0026*/ 	.short	(.L_9 - .L_8)
	.align		4
.L_8:
        /*0028*/ 	.word	index@(_Z8Interp3dPfPlS_S_)
        /*002c*/ 	.word	0x00000018


	//----- nvinfo : EIATTR_REGCOUNT
	.align		4
.L_9:
        /*0030*/ 	.byte	0x04, 0x2f
        /*0032*/ 	.short	(.L_11 - .L_10)
	.align		4
.L_10:
        /*0034*/ 	.word	index@(_Z10TraceBlinePfS_S_S_S_S_S_S_S_y)
        /*0038*/ 	.word	0x00000004


	//----- nvinfo : EIATTR_FRAME_SIZE
	.align		4
.L_11:
        /*003c*/ 	.byte	0x04, 0x11
        /*003e*/ 	.short	(.L_13 - .L_12)
	.align		4
.L_12:
        /*0040*/ 	.word	index@(_Z10TraceBlinePfS_S_S_S_S_S_S_S_y)
        /*0044*/ 	.word	0x00000000


	//----- nvinfo : EIATTR_MIN_STACK_SIZE
	.align		4
.L_13:
        /*0048*/ 	.byte	0x04, 0x12
        /*004a*/ 	.short	(.L_15 - .L_14)
	.align		4
.L_14:
        /*004c*/ 	.word	index@(_Z10TraceBlinePfS_S_S_S_S_S_S_S_y)
        /*0050*/ 	.word	0x00000000


	//----- nvinfo : EIATTR_MIN_STACK_SIZE
	.align		4
.L_15:
        /*0054*/ 	.byte	0x04, 0x12
        /*0056*/ 	.short	(.L_17 - .L_16)
	.align		4
.L_16:
        /*0058*/ 	.word	index@(_Z8Interp3dPfPlS_S_)
        /*005c*/ 	.word	0x00000018


	//----- nvinfo : EIATTR_MIN_STACK_SIZE
	.align		4
.L_17:
        /*0060*/ 	.byte	0x04, 0x12
        /*0062*/ 	.short	(.L_19 - .L_18)
	.align		4
.L_18:
        /*0064*/ 	.word	index@(_Z9test_Idx2PfPlS0_S_)
        /*0068*/ 	.word	0x00000000
.L_19:


//--------------------- .nv.compat                --------------------------
	.section	.nv.compat,"",@"SHT_CUDA_COMPAT_INFO"
	.align	4
        /*0000*/ 	.byte	0x02, 0x09, 0x00, 0x00, 0x02, 0x02, 0x01, 0x00, 0x02, 0x05, 0x05, 0x00, 0x03, 0x07, 0x01, 0x01
        /*0010*/ 	.byte	0x02, 0x03, 0x00, 0x00, 0x02, 0x06, 0x01, 0x00, 0x04, 0x0b, 0x08, 0x00, 0x01, 0x00, 0x00, 0x00
        /*0020*/ 	.byte	0x00, 0x00, 0x00, 0x00


//--------------------- .nv.info._Z10TraceBlinePfS_S_S_S_S_S_S_S_y --------------------------
	.section	.nv.info._Z10TraceBlinePfS_S_S_S_S_S_S_S_y,"",@"SHT_CUDA_INFO"
	.sectionflags	@""
	.align	4


	//----- nvinfo : EIATTR_CUDA_API_VERSION
	.align		4
        /*0000*/ 	.byte	0x04, 0x37
        /*0002*/ 	.short	(.L_21 - .L_20)
.L_20:
        /*0004*/ 	.word	0x00000082


	//----- nvinfo : EIATTR_KPARAM_INFO
	.align		4
.L_21:
        /*0008*/ 	.byte	0x04, 0x17
        /*000a*/ 	.short	(.L_23 - .L_22)
.L_22:
        /*000c*/ 	.word	0x00000000
        /*0010*/ 	.short	0x0009
        /*0012*/ 	.short	0x0048
        /*0014*/ 	.byte	0x00, 0xf0, 0x21, 0x00


	//----- nvinfo : EIATTR_KPARAM_INFO
	.align		4
.L_23:
        /*0018*/ 	.byte	0x04, 0x17
        /*001a*/ 	.short	(.L_25 - .L_24)
.L_24:
        /*001c*/ 	.word	0x00000000
        /*0020*/ 	.short	0x0008
        /*0022*/ 	.short	0x0040
        /*0024*/ 	.byte	0x00, 0xf5, 0x21, 0x00


	//----- nvinfo : EIATTR_KPARAM_INFO
	.align		4
.L_25:
        /*0028*/ 	.byte	0x04, 0x17
        /*002a*/ 	.short	(.L_27 - .L_26)
.L_26:
        /*002c*/ 	.word	0x00000000
        /*0030*/ 	.short	0x0007
        /*0032*/ 	.short	0x0038
        /*0034*/ 	.byte	0x00, 0xf5, 0x21, 0x00


	//----- nvinfo : EIATTR_KPARAM_INFO
	.align		4
.L_27:
        /*0038*/ 	.byte	0x04, 0x17
        /*003a*/ 	.short	(.L_29 - .L_28)
.L_28:
        /*003c*/ 	.word	0x00000000
        /*0040*/ 	.short	0x0006
        /*0042*/ 	.short	0x0030
        /*0044*/ 	.byte	0x00, 0xf5, 0x21, 0x00


	//----- nvinfo : EIATTR_KPARAM_INFO
	.align		4
.L_29:
        /*0048*/ 	.byte	0x04, 0x17
        /*004a*/ 	.short	(.L_31 - .L_30)
.L_30:
        /*004c*/ 	.word	0x00000000
        /*0050*/ 	.short	0x0005
        /*0052*/ 	.short	0x0028
        /*0054*/ 	.byte	0x00, 0xf5, 0x21, 0x00


	//----- nvinfo : EIATTR_KPARAM_INFO
	.align		4
.L_31:
        /*0058*/ 	.byte	0x04, 0x17
        /*005a*/ 	.short	(.L_33 - .L_32)
.L_32:
        /*005c*/ 	.word	0x00000000
        /*0060*/ 	.short	0x0004
        /*0062*/ 	.short	0x0020
        /*0064*/ 	.byte	0x00, 0xf5, 0x21, 0x00


	//----- nvinfo : EIATTR_KPARAM_INFO
	.align		4
.L_33:
        /*0068*/ 	.byte	0x04, 0x17
        /*006a*/ 	.short	(.L_35 - .L_34)
.L_34:
        /*006c*/ 	.word	0x00000000
        /*0070*/ 	.short	0x0003
        /*0072*/ 	.short	0x0018
        /*0074*/ 	.byte	0x00, 0xf5, 0x21, 0x00


	//----- nvinfo : EIATTR_KPARAM_INFO
	.align		4
.L_35:
        /*0078*/ 	.byte	0x04, 0x17
        /*007a*/ 	.short	(.L_37 - .L_36)
.L_36:
        /*007c*/ 	.word	0x00000000
        /*0080*/ 	.short	0x0002
        /*0082*/ 	.short	0x0010
        /*0084*/ 	.byte	0x00, 0xf5, 0x21, 0x00


	//----- nvinfo : EIATTR_KPARAM_INFO
	.align		4
.L_37:
        /*0088*/ 	.byte	0x04, 0x17
        /*008a*/ 	.short	(.L_39 - .L_38)
.L_38:
        /*008c*/ 	.word	0x00000000
        /*0090*/ 	.short	0x0001
        /*0092*/ 	.short	0x0008
        /*0094*/ 	.byte	0x00, 0xf5, 0x21, 0x00


	//----- nvinfo : EIATTR_KPARAM_INFO
	.align		4
.L_39:
        /*0098*/ 	.byte	0x04, 0x17
        /*009a*/ 	.short	(.L_41 - .L_40)
.L_40:
        /*009c*/ 	.word	0x00000000
        /*00a0*/ 	.short	0x0000
        /*00a2*/ 	.short	0x0000
        /*00a4*/ 	.byte	0x00, 0xf5, 0x21, 0x00


	//----- nvinfo : EIATTR_SPARSE_MMA_MASK
	.align		4
.L_41:
        /*00a8*/ 	.byte	0x03, 0x50
        /*00aa*/ 	.short	0x0000


	//----- nvinfo : EIATTR_MAXREG_COUNT
	.align		4
        /*00ac*/ 	.byte	0x03, 0x1b
        /*00ae*/ 	.short	0x00ff


	//----- nvinfo : EIATTR_MERCURY_ISA_VERSION
	.align		4
        /*00b0*/ 	.byte	0x03, 0x5f
        /*00b2*/ 	.short	0x0101


	//----- nvinfo : EIATTR_VRC_CTA_INIT_COUNT
	.align		4
        /*00b4*/ 	.byte	0x02, 0x4a
	.zero		1
	.zero		1


	//----- nvinfo : EIATTR_EXIT_INSTR_OFFSETS
	.align		4
        /*00b8*/ 	.byte	0x04, 0x1c
        /*00ba*/ 	.short	(.L_43 - .L_42)


	//   ....[0]....
.L_42:
        /*00bc*/ 	.word	0x00000010


	//----- nvinfo : EIATTR_CBANK_PARAM_SIZE
	.align		4
.L_43:
        /*00c0*/ 	.byte	0x03, 0x19
        /*00c2*/ 	.short	0x0050


	//----- nvinfo : EIATTR_PARAM_CBANK
	.align		4
        /*00c4*/ 	.byte	0x04, 0x0a
        /*00c6*/ 	.short	(.L_45 - .L_44)
	.align		4
.L_44:
        /*00c8*/ 	.word	index@(.nv.constant0._Z10TraceBlinePfS_S_S_S_S_S_S_S_y)
        /*00cc*/ 	.short	0x0380
        /*00ce*/ 	.short	0x0050


	//----- nvinfo : EIATTR_SW_WAR
	.align		4
.L_45:
        /*00d0*/ 	.byte	0x04, 0x36
        /*00d2*/ 	.short	(.L_47 - .L_46)
.L_46:
        /*00d4*/ 	.word	0x00000008
.L_47:


//--------------------- .nv.info._Z8Interp3dPfPlS_S_ --------------------------
	.section	.nv.info._Z8Interp3dPfPlS_S_,"",@"SHT_CUDA_INFO"
	.sectionflags	@""
	.align	4


	//----- nvinfo : EIATTR_CUDA_API_VERSION
	.align		4
        /*0000*/ 	.byte	0x04, 0x37
        /*0002*/ 	.short	(.L_49 - .L_48)
.L_48:
        /*0004*/ 	.word	0x00000082


	//----- nvinfo : EIATTR_KPARAM_INFO
	.align		4
.L_49:
        /*0008*/ 	.byte	0x04, 0x17
        /*000a*/ 	.short	(.L_51 - .L_50)
.L_50:
        /*000c*/ 	.word	0x00000000
        /*0010*/ 	.short	0x0003
        /*0012*/ 	.short	0x0018
        /*0014*/ 	.byte	0x00, 0xf5, 0x21, 0x00


	//----- nvinfo : EIATTR_KPARAM_INFO
	.align		4
.L_51:
        /*0018*/ 	.byte	0x04, 0x17
        /*001a*/ 	.short	(.L_53 - .L_52)
.L_52:
        /*001c*/ 	.word	0x00000000
        /*0020*/ 	.short	0x0002
        /*0022*/ 	.short	0x0010
        /*0024*/ 	.byte	0x00, 0xf5, 0x21, 0x00


	//----- nvinfo : EIATTR_KPARAM_INFO
	.align		4
.L_53:
        /*0028*/ 	.byte	0x04, 0x17
        /*002a*/ 	.short	(.L_55 - .L_54)
.L_54:
        /*002c*/ 	.word	0x00000000
        /*0030*/ 	.short	0x0001
        /*0032*/ 	.short	0x0008
        /*0034*/ 	.byte	0x00, 0xf5, 0x21, 0x00


	//----- nvinfo : EIATTR_KPARAM_INFO
	.align		4
.L_55:
        /*0038*/ 	.byte	0x04, 0x17
        /*003a*/ 	.short	(.L_57 - .L_56)
.L_56:
        /*003c*/ 	.word	0x00000000
        /*0040*/ 	.short	0x0000
        /*0042*/ 	.short	0x0000
        /*0044*/ 	.byte	0x00, 0xf5, 0x21, 0x00


	//----- nvinfo : EIATTR_SPARSE_MMA_MASK
	.align		4
.L_57:
        /*0048*/ 	.byte	0x03, 0x50
        /*004a*/ 	.short	0x0000


	//----- nvinfo : EIATTR_MAXREG_COUNT
	.align		4
        /*004c*/ 	.byte	0x03, 0x1b
        /*004e*/ 	.short	0x00ff


	//----- nvinfo : EIATTR_EXTERNS
	.align		4
        /*0050*/ 	.byte	0x04, 0x0f
        /*0052*/ 	.short	(.L_59 - .L_58)


	//   ....[0]....
	.align		4
.L_58:
        /*0054*/ 	.word	index@(vprintf)


	//----- nvinfo : EIATTR_MERCURY_ISA_VERSION
	.align		4
.L_59:
        /*0058*/ 	.byte	0x03, 0x5f
        /*005a*/ 	.short	0x0101


	//----- nvinfo : EIATTR_VRC_CTA_INIT_COUNT
	.align		4
        /*005c*/ 	.byte	0x02, 0x4a
	.zero		1
	.zero		1


	//----- nvinfo : EIATTR_SYSCALL_OFFSETS
	.align		4
        /*0060*/ 	.byte	0x04, 0x46
        /*0062*/ 	.short	(.L_61 - .L_60)


	//   ....[0]....
.L_60:
        /*0064*/ 	.word	0x00000220


	//   ....[1]....
        /*0068*/ 	.word	0x00000340


	//   ....[2]....
        /*006c*/ 	.word	0x000003e0


	//----- nvinfo : EIATTR_EXIT_INSTR_OFFSETS
	.align		4
.L_61:
        /*0070*/ 	.byte	0x04, 0x1c
        /*0072*/ 	.short	(.L_63 - .L_62)


	//   ....[0]....
.L_62:
        /*0074*/ 	.word	0x00000a10


	//----- nvinfo : EIATTR_CBANK_PARAM_SIZE
	.align		4
.L_63:
        /*0078*/ 	.byte	0x03, 0x19
        /*007a*/ 	.short	0x0020


	//----- nvinfo : EIATTR_PARAM_CBANK
	.align		4
        /*007c*/ 	.byte	0x04, 0x0a
        /*007e*/ 	.short	(.L_65 - .L_64)
	.align		4
.L_64:
        /*0080*/ 	.word	index@(.nv.constant0._Z8Interp3dPfPlS_S_)
        /*0084*/ 	.short	0x0380
        /*0086*/ 	.short	0x0020


	//----- nvinfo : EIATTR_SW_WAR
	.align		4
.L_65:
        /*0088*/ 	.byte	0x04, 0x36
        /*008a*/ 	.short	(.L_67 - .L_66)
.L_66:
        /*008c*/ 	.word	0x00000008
.L_67:


//--------------------- .nv.info._Z9test_Idx2PfPlS0_S_ --------------------------
	.section	.nv.info._Z9test_Idx2PfPlS0_S_,"",@"SHT_CUDA_INFO"
	.sectionflags	@""
	.align	4


	//----- nvinfo : EIATTR_CUDA_API_VERSION
	.align		4
        /*0000*/ 	.byte	0x04, 0x37
        /*0002*/ 	.short	(.L_69 - .L_68)
.L_68:
        /*0004*/ 	.word	0x00000082


	//----- nvinfo : EIATTR_KPARAM_INFO
	.align		4
.L_69:
        /*0008*/ 	.byte	0x04, 0x17
        /*000a*/ 	.short	(.L_71 - .L_70)
.L_70:
        /*000c*/ 	.word	0x00000000
        /*0010*/ 	.short	0x0003
        /*0012*/ 	.short	0x0018
        /*0014*/ 	.byte	0x00, 0xf5, 0x21, 0x00


	//----- nvinfo : EIATTR_KPARAM_INFO
	.align		4
.L_71:
        /*0018*/ 	.byte	0x04, 0x17
        /*001a*/ 	.short	(.L_73 - .L_72)
.L_72:
        /*001c*/ 	.word	0x00000000
        /*0020*/ 	.short	0x0002
        /*0022*/ 	.short	0x0010
        /*0024*/ 	.byte	0x00, 0xf5, 0x21, 0x00


	//----- nvinfo : EIATTR_KPARAM_INFO
	.align		4
.L_73:
        /*0028*/ 	.byte	0x04, 0x17
        /*002a*/ 	.short	(.L_75 - .L_74)
.L_74:
        /*002c*/ 	.word	0x00000000
        /*0030*/ 	.short	0x0001
        /*0032*/ 	.short	0x0008
        /*0034*/ 	.byte	0x00, 0xf5, 0x21, 0x00


	//----- nvinfo : EIATTR_KPARAM_INFO
	.align		4
.L_75:
        /*0038*/ 	.byte	0x04, 0x17
        /*003a*/ 	.short	(.L_77 - .L_76)
.L_76:
        /*003c*/ 	.word	0x00000000
        /*0040*/ 	.short	0x0000
        /*0042*/ 	.short	0x0000
        /*0044*/ 	.byte	0x00, 0xf5, 0x21, 0x00


	//----- nvinfo : EIATTR_SPARSE_MMA_MASK
	.align		4
.L_77:
        /*0048*/ 	.byte	0x03, 0x50
        /*004a*/ 	.short	0x0000


	//----- nvinfo : EIATTR_MAXREG_COUNT
	.align		4
        /*004c*/ 	.byte	0x03, 0x1b
        /*004e*/ 	.short	0x00ff


	//----- nvinfo : EIATTR_MERCURY_ISA_VERSION
	.align		4
        /*0050*/ 	.byte	0x03, 0x5f
        /*0052*/ 	.short	0x0101


	//----- nvinfo : EIATTR_VRC_CTA_INIT_COUNT
	.align		4
        /*0054*/ 	.byte	0x02, 0x4a
	.zero		1
	.zero		1


	//----- nvinfo : EIATTR_EXIT_INSTR_OFFSETS
	.align		4
        /*0058*/ 	.byte	0x04, 0x1c
        /*005a*/ 	.short	(.L_79 - .L_78)


	//   ....[0]....
.L_78:
        /*005c*/ 	.word	0x00000170


	//----- nvinfo : EIATTR_CBANK_PARAM_SIZE
	.align		4
.L_79:
        /*0060*/ 	.byte	0x03, 0x19
        /*0062*/ 	.short	0x0020


	//----- nvinfo : EIATTR_PARAM_CBANK
	.align		4
        /*0064*/ 	.byte	0x04, 0x0a
        /*0066*/ 	.short	(.L_81 - .L_80)
	.align		4
.L_80:
        /*0068*/ 	.word	index@(.nv.constant0._Z9test_Idx2PfPlS0_S_)
        /*006c*/ 	.short	0x0380
        /*006e*/ 	.short	0x0020


	//----- nvinfo : EIATTR_SW_WAR
	.align		4
.L_81:
        /*0070*/ 	.byte	0x04, 0x36
        /*0072*/ 	.short	(.L_83 - .L_82)
.L_82:
        /*0074*/ 	.word	0x00000008
.L_83:


//--------------------- .nv.callgraph             --------------------------
	.section	.nv.callgraph,"",@"SHT_CUDA_CALLGRAPH"
	.align	4
	.sectionentsize	8
	.align		4
        /*0000*/ 	.word	0x00000000
	.align		4
        /*0004*/ 	.word	0xffffffff
	.align		4
        /*0008*/ 	.word	index@(_Z8Interp3dPfPlS_S_)
	.align		4
        /*000c*/ 	.word	index@(vprintf)
	.align		4
        /*0010*/ 	.word	0x00000000
	.align		4
        /*0014*/ 	.word	0xfffffffe
	.align		4
        /*0018*/ 	.word	0x00000000
	.align		4
        /*001c*/ 	.word	0xfffffffd
	.align		4
        /*0020*/ 	.word	0x00000000
	.align		4
        /*0024*/ 	.word	0xfffffffc


//--------------------- .nv.constant4             --------------------------
	.section	.nv.constant4,"a",@progbits
	.align	8
	.align		8
.nv.constant4:
        /*0000*/ 	.dword	$str
	.align		8
        /*0008*/ 	.dword	$str$1
	.align		8
        /*0010*/ 	.dword	vprintf


//--------------------- .text._Z10TraceBlinePfS_S_S_S_S_S_S_S_y --------------------------
	.section	.text._Z10TraceBlinePfS_S_S_S_S_S_S_S_y,"ax",@progbits
	.align	128
        .global         _Z10TraceBlinePfS_S_S_S_S_S_S_S_y
        .type           _Z10TraceBlinePfS_S_S_S_S_S_S_S_y,@function
        .size           _Z10TraceBlinePfS_S_S_S_S_S_S_S_y,(.L_x_6 - _Z10TraceBlinePfS_S_S_S_S_S_S_S_y)
        .other          _Z10TraceBlinePfS_S_S_S_S_S_S_S_y,@"STO_CUDA_ENTRY STV_DEFAULT"
_Z10TraceBlinePfS_S_S_S_S_S_S_S_y:
.text._Z10TraceBlinePfS_S_S_S_S_S_S_S_y:
[----:B------:R-:W-:Y:S01]  /*0000*/  LDC R1, c[0x0][0x37c] ;  /* 0x0000df00ff017b82 */ /* 0x000fe20000000800 */
[----:B------:R-:W-:Y:S05]  /*0010*/  EXIT ;  /* 0x000000000000794d */ /* 0x000fea0003800000 */
.L_x_0:
[----:B------:R-:W-:-:S00]  /*0020*/  BRA `(.L_x_0) ;  /* 0xfffffffc00fc7947 */ /* 0x000fc0000383ffff */
[----:B------:R-:W-:-:S00]  /*0030*/  NOP ;  /* 0x0000000000007918 */ /* 0x000fc00000000000 */
        /* <DEDUP_REMOVED lines=12> */
.L_x_6:


//--------------------- .text._Z8Interp3dPfPlS_S_ --------------------------
	.section	.text._Z8Interp3dPfPlS_S_,"ax",@progbits
	.align	128
        .global         _Z8Interp3dPfPlS_S_
        .type           _Z8Interp3dPfPlS_S_,@function
        .size           _Z8Interp3dPfPlS_S_,(.L_x_7 - _Z8Interp3dPfPlS_S_)
        .other          _Z8Interp3dPfPlS_S_,@"STO_CUDA_ENTRY STV_DEFAULT"
_Z8Interp3dPfPlS_S_:
.text._Z8Interp3dPfPlS_S_:
[----:B------:R-:W0:Y:S08]  /*0000*/  LDC R1, c[0x0][0x37c] ;  /* 0x0000df00ff017b82 */ /* 0x000e300000000800 */
[----:B------:R-:W1:Y:S01]  /*0010*/  LDC.64 R2, c[0x0][0x390] ;  /* 0x0000e400ff027b82 */ /* 0x000e620000000a00 */
[----:B------:R-:W1:Y:S01]  /*0020*/  LDCU.64 UR36, c[0x0][0x358] ;  /* 0x00006b00ff2477ac */ /* 0x000e620008000a00 */
[----:B0-----:R-:W-:Y:S01]  /*0030*/  IADD3 R1, PT, PT, R1, -0x18, RZ ;  /* 0xffffffe801017810 */ /* 0x001fe20007ffe0ff */
[----:B------:R-:W0:Y:S01]  /*0040*/  LDCU UR4, c[0x0][0x2f8] ;  /* 0x00005f00ff0477ac */ /* 0x000e220008000800 */
[----:B------:R-:W-:Y:S01]  /*0050*/  MOV R17, 0x10 ;  /* 0x0000001000117802 */ /* 0x000fe20000000f00 */
[----:B------:R-:W2:Y:S01]  /*0060*/  LDCU UR5, c[0x0][0x2fc] ;  /* 0x00005f80ff0577ac */ /* 0x000ea20008000800 */
[----:B------:R-:W3:Y:S01]  /*0070*/  LDCU.64 UR6, c[0x4][URZ] ;  /* 0x01000000ff0677ac */ /* 0x000ee20008000a00 */
[----:B-1----:R-:W4:Y:S04]  /*0080*/  LDG.E R19, desc[UR36][R2.64+0x4] ;  /* 0x0000042402137981 */ /* 0x002f28000c1e1900 */
[----:B------:R-:W5:Y:S04]  /*0090*/  LDG.E R16, desc[UR36][R2.64+0x8] ;  /* 0x0000082402107981 */ /* 0x000f68000c1e1900 */
[----:B------:R2:W3:Y:S01]  /*00a0*/  LDG.E R18, desc[UR36][R2.64] ;  /* 0x0000002402127981 */ /* 0x0004e2000c1e1900 */
[----:B------:R1:W1:Y:S01]  /*00b0*/  LDC.64 R8, c[0x4][R17] ;  /* 0x0100000011087b82 */ /* 0x0002620000000a00 */
[----:B0-----:R-:W-:-:S04]  /*00c0*/  IADD3 R22, P0, PT, R1, UR4, RZ ;  /* 0x0000000401167c10 */ /* 0x001fc8000ff1e0ff */
[----:B------:R-:W-:Y:S02]  /*00d0*/  MOV R6, R22 ;  /* 0x0000001600067202 */ /* 0x000fe40000000f00 */
[----:B--2---:R-:W-:-:S04]  /*00e0*/  IADD3.X R2, PT, PT, RZ, UR5, RZ, P0, !PT ;  /* 0x00000005ff027c10 */ /* 0x004fc800087fe4ff */
[----:B------:R-:W-:Y:S01]  /*00f0*/  MOV R7, R2 ;  /* 0x0000000200077202 */ /* 0x000fe20000000f00 */
[----:B----4-:R-:W0:Y:S08]  /*0100*/  FRND.FLOOR R24, R19 ;  /* 0x0000001300187307 */ /* 0x010e300000205000 */
[----:B-----5:R-:W2:Y:S01]  /*0110*/  FRND.FLOOR R23, R16 ;  /* 0x0000001000177307 */ /* 0x020ea20000205000 */
[----:B0-----:R-:W-:-:S07]  /*0120*/  FADD R24, R19, -R24 ;  /* 0x8000001813187221 */ /* 0x001fce0000000000 */
[----:B---3--:R-:W0:Y:S01]  /*0130*/  FRND.FLOOR R25, R18 ;  /* 0x0000001200197307 */ /* 0x008e220000205000 */
[----:B--2---:R-:W-:-:S07]  /*0140*/  FADD R23, R16, -R23 ;  /* 0x8000001710177221 */ /* 0x004fce0000000000 */
[----:B------:R-:W2:Y:S08]  /*0150*/  F2F.F64.F32 R10, R24 ;  /* 0x00000018000a7310 */ /* 0x000eb00000201800 */
[----:B------:R-:W3:Y:S01]  /*0160*/  F2F.F64.F32 R12, R23 ;  /* 0x00000017000c7310 */ /* 0x000ee20000201800 */
[----:B0-----:R-:W-:Y:S01]  /*0170*/  FADD R25, R18, -R25 ;  /* 0x8000001912197221 */ /* 0x001fe20000000000 */
[----:B--2---:R-:W-:Y:S06]  /*0180*/  STL.64 [R1+0x8], R10 ;  /* 0x0000080a01007387 */ /* 0x004fec0000100a00 */
[----:B------:R-:W0:Y:S01]  /*0190*/  F2F.F64.F32 R4, R25 ;  /* 0x0000001900047310 */ /* 0x000e220000201800 */
[----:B---3--:R-:W-:Y:S07]  /*01a0*/  STL.64 [R1+0x10], R12 ;  /* 0x0000100c01007387 */ /* 0x008fee0000100a00 */
[----:B------:R-:W2:Y:S08]  /*01b0*/  F2I.FLOOR.NTZ R16, R16 ;  /* 0x0000001000107305 */ /* 0x000eb00000207100 */
[----:B------:R-:W3:Y:S08]  /*01c0*/  F2I.FLOOR.NTZ R18, R18 ;  /* 0x0000001200127305 */ /* 0x000ef00000207100 */
[----:B------:R-:W4:Y:S01]  /*01d0*/  F2I.FLOOR.NTZ R19, R19 ;  /* 0x0000001300137305 */ /* 0x000f220000207100 */
[----:B0-----:R0:W-:Y:S02]  /*01e0*/  STL.64 [R1], R4 ;  /* 0x0000000401007387 */ /* 0x0011e40000100a00 */
[----:B0-----:R-:W-:Y:S01]  /*01f0*/  MOV R4, UR6 ;  /* 0x0000000600047c02 */ /* 0x001fe20008000f00 */
[----:B-123--:R-:W-:-:S07]  /*0200*/  IMAD.U32 R5, RZ, RZ, UR7 ;  /* 0x00000007ff057e24 */ /* 0x00efce000f8e00ff */
[----:B------:R-:W-:-:S07]  /*0210*/  LEPC R20, `(.L_x_1) ;  /* 0x000000001014794e */ /* 0x000fce0000000000 */
[----:B----4-:R-:W-:Y:S05]  /*0220*/  CALL.ABS.NOINC R8 ;  /* 0x0000000008007343 */ /* 0x010fea0003c00000 */
.L_x_1:
[----:B------:R-:W0:Y:S01]  /*0230*/  LDC.64 R6, c[0x0][0x390] ;  /* 0x0000e400ff067b82 */ /* 0x000e220000000a00 */
[----:B------:R-:W1:Y:S01]  /*0240*/  LDCU.64 UR4, c[0x4][URZ] ;  /* 0x01000000ff0477ac */ /* 0x000e620008000a00 */
[----:B0-----:R-:W2:Y:S04]  /*0250*/  LDG.E R0, desc[UR36][R6.64] ;  /* 0x0000002406007981 */ /* 0x001ea8000c1e1900 */
[----:B------:R-:W3:Y:S04]  /*0260*/  LDG.E R3, desc[UR36][R6.64+0x4] ;  /* 0x0000042406037981 */ /* 0x000ee8000c1e1900 */
[----:B------:R0:W4:Y:S01]  /*0270*/  LDG.E R14, desc[UR36][R6.64+0x8] ;  /* 0x00000824060e7981 */ /* 0x000122000c1e1900 */
[----:B------:R0:W2:Y:S01]  /*0280*/  LDC.64 R8, c[0x4][R17] ;  /* 0x0100000011087b82 */ /* 0x0000a20000000a00 */
[----:B-1----:R-:W-:Y:S01]  /*0290*/  IMAD.U32 R4, RZ, RZ, UR4 ;  /* 0x00000004ff047e24 */ /* 0x002fe2000f8e00ff */
[----:B------:R-:W-:-:S02]  /*02a0*/  MOV R5, UR5 ;  /* 0x0000000500057c02 */ /* 0x000fc40008000f00 */
[----:B0-----:R-:W-:Y:S01]  /*02b0*/  MOV R6, R22 ;  /* 0x0000001600067202 */ /* 0x001fe20000000f00 */
[----:B------:R-:W-:Y:S01]  /*02c0*/  IMAD.MOV.U32 R7, RZ, RZ, R2 ;  /* 0x000000ffff077224 */ /* 0x000fe200078e0002 */
[----:B--2---:R-:W0:Y:S08]  /*02d0*/  F2F.F64.F32 R10, R0 ;  /* 0x00000000000a7310 */ /* 0x004e300000201800 */
[----:B---3--:R-:W1:Y:S01]  /*02e0*/  F2F.F64.F32 R12, R3 ;  /* 0x00000003000c7310 */ /* 0x008e620000201800 */
[----:B0-----:R0:W-:Y:S07]  /*02f0*/  STL.64 [R1], R10 ;  /* 0x0000000a01007387 */ /* 0x0011ee0000100a00 */
[----:B----4-:R-:W2:Y:S01]  /*0300*/  F2F.F64.F32 R14, R14 ;  /* 0x0000000e000e7310 */ /* 0x010ea20000201800 */
[----:B-1----:R0:W-:Y:S04]  /*0310*/  STL.64 [R1+0x8], R12 ;  /* 0x0000080c01007387 */ /* 0x0021e80000100a00 */
[----:B--2---:R0:W-:Y:S02]  /*0320*/  STL.64 [R1+0x10], R14 ;  /* 0x0000100e01007387 */ /* 0x0041e40000100a00 */
[----:B------:R-:W-:-:S07]  /*0330*/  LEPC R20, `(.L_x_2) ;  /* 0x000000001014794e */ /* 0x000fce0000000000 */
[----:B0-----:R-:W-:Y:S05]  /*0340*/  CALL.ABS.NOINC R8 ;  /* 0x0000000008007343 */ /* 0x001fea0003c00000 */
.L_x_2:
[----:B------:R0:W-:Y:S01]  /*0350*/  STL.64 [R1], R18 ;  /* 0x0000001201007387 */ /* 0x0001e20000100a00 */
[----:B------:R0:W1:Y:S01]  /*0360*/  LDC.64 R8, c[0x4][R17] ;  /* 0x0100000011087b82 */ /* 0x0000620000000a00 */
[----:B------:R-:W2:Y:S01]  /*0370*/  LDCU.64 UR4, c[0x4][0x8] ;  /* 0x01000100ff0477ac */ /* 0x000ea20008000a00 */
[----:B------:R-:W-:Y:S01]  /*0380*/  MOV R6, R22 ;  /* 0x0000001600067202 */ /* 0x000fe20000000f00 */
[----:B------:R0:W-:Y:S01]  /*0390*/  STL [R1+0x8], R16 ;  /* 0x0000081001007387 */ /* 0x0001e20000100800 */
[----:B------:R-:W-:Y:S01]  /*03a0*/  IMAD.MOV.U32 R7, RZ, RZ, R2 ;  /* 0x000000ffff077224 */ /* 0x000fe200078e0002 */
[----:B--2---:R-:W-:Y:S02]  /*03b0*/  MOV R4, UR4 ;  /* 0x0000000400047c02 */ /* 0x004fe40008000f00 */
[----:B0-----:R-:W-:-:S07]  /*03c0*/  MOV R5, UR5 ;  /* 0x0000000500057c02 */ /* 0x001fce0008000f00 */
[----:B------:R-:W-:-:S07]  /*03d0*/  LEPC R20, `(.L_x_3) ;  /* 0x000000001014794e */ /* 0x000fce0000000000 */
[----:B-1----:R-:W-:Y:S05]  /*03e0*/  CALL.ABS.NOINC R8 ;  /* 0x0000000008007343 */ /* 0x002fea0003c00000 */
.L_x_3:
[----:B------:R-:W0:Y:S01]  /*03f0*/  LDC.64 R14, c[0x0][0x388] ;  /* 0x0000e200ff0e7b82 */ /* 0x000e220000000a00 */
[----:B------:R-:W-:Y:S02]  /*0400*/  SHF.R.S32.HI R27, RZ, 0x1f, R18 ;  /* 0x0000001fff1b7819 */ /* 0x000fe40000011412 */
[----:B------:R-:W-:-:S05]  /*0410*/  SHF.R.S32.HI R7, RZ, 0x1f, R19 ;  /* 0x0000001fff077819 */ /* 0x000fca0000011413 */
[----:B------:R-:W1:Y:S01]  /*0420*/  LDC.64 R8, c[0x0][0x380] ;  /* 0x0000e000ff087b82 */ /* 0x000e620000000a00 */
[----:B0-----:R-:W2:Y:S04]  /*0430*/  LDG.E.64 R12, desc[UR36][R14.64+0x8] ;  /* 0x000008240e0c7981 */ /* 0x001ea8000c1e1b00 */
[----:B------:R-:W3:Y:S01]  /*0440*/  LDG.E.64 R10, desc[UR36][R14.64+0x10] ;  /* 0x000010240e0a7981 */ /* 0x000ee2000c1e1b00 */
[----:B------:R-:W-:Y:S02]  /*0450*/  MOV R6, R19 ;  /* 0x0000001300067202 */ /* 0x000fe40000000f00 */
[----:B------:R-:W-:Y:S02]  /*0460*/  IADD3 R4, PT, PT, R19, 0x1, RZ ;  /* 0x0000000113047810 */ /* 0x000fe40007ffe0ff */
[----:B------:R-:W-:-:S02]  /*0470*/  SHF.R.S32.HI R17, RZ, 0x1f, R16 ;  /* 0x0000001fff117819 */ /* 0x000fc40000011410 */
[----:B------:R-:W-:Y:S02]  /*0480*/  SHF.R.S32.HI R5, RZ, 0x1f, R4 ;  /* 0x0000001fff057819 */ /* 0x000fe40000011404 */
[C---:B------:R-:W-:Y:S01]  /*0490*/  IADD3 R21, PT, PT, R18.reuse, 0x1, RZ ;  /* 0x0000000112157810 */ /* 0x040fe20007ffe0ff */
[----:B--2---:R-:W-:Y:S02]  /*04a0*/  IMAD R0, R13, R18, RZ ;  /* 0x000000120d007224 */ /* 0x004fe400078e02ff */
[----:B------:R-:W-:-:S04]  /*04b0*/  IMAD.WIDE.U32 R2, R18, R12, R6 ;  /* 0x0000000c12027225 */ /* 0x000fc800078e0006 */
[----:B------:R-:W-:Y:S02]  /*04c0*/  IMAD R27, R12, R27, R0 ;  /* 0x0000001b0c1b7224 */ /* 0x000fe400078e0200 */
[----:B---3--:R-:W-:-:S03]  /*04d0*/  IMAD.WIDE.U32 R14, R10, R2, R16 ;  /* 0x000000020a0e7225 */ /* 0x008fc600078e0010 */
[----:B------:R-:W-:Y:S02]  /*04e0*/  IADD3 R3, PT, PT, R3, R27, RZ ;  /* 0x0000001b03037210 */ /* 0x000fe40007ffe0ff */
[----:B-1----:R-:W-:-:S03]  /*04f0*/  LEA R26, P0, R14, R8, 0x2 ;  /* 0x000000080e1a7211 */ /* 0x002fc600078010ff */
[----:B------:R-:W-:-:S04]  /*0500*/  IMAD R3, R3, R10, RZ ;  /* 0x0000000a03037224 */ /* 0x000fc800078e02ff */
[----:B------:R-:W-:Y:S02]  /*0510*/  IMAD R19, R11, R2, R3 ;  /* 0x000000020b137224 */ /* 0x000fe400078e0203 */
[----:B------:R-:W-:-:S04]  /*0520*/  IMAD.WIDE.U32 R2, R18, R12, R4 ;  /* 0x0000000c12027225 */ /* 0x000fc800078e0004 */
[----:B------:R-:W-:Y:S01]  /*0530*/  IMAD.IADD R0, R15, 0x1, R19 ;  /* 0x000000010f007824 */ /* 0x000fe200078e0213 */
[----:B------:R-:W-:Y:S02]  /*0540*/  IADD3 R3, PT, PT, R27, R3, RZ ;  /* 0x000000031b037210 */ /* 0x000fe40007ffe0ff */
[----:B------:R-:W-:Y:S02]  /*0550*/  SHF.R.S32.HI R15, RZ, 0x1f, R21 ;  /* 0x0000001fff0f7819 */ /* 0x000fe40000011415 */
[----:B------:R-:W-:Y:S01]  /*0560*/  LEA.HI.X R27, R14, R9, R0, 0x2, P0 ;  /* 0x000000090e1b7211 */ /* 0x000fe200000f1400 */
[----:B------:R-:W-:Y:S02]  /*0570*/  IMAD R3, R3, R10, RZ ;  /* 0x0000000a03037224 */ /* 0x000fe400078e02ff */
[----:B------:R-:W-:Y:S02]  /*0580*/  IMAD R14, R13, R21, RZ ;  /* 0x000000150d0e7224 */ /* 0x000fe400078e02ff */
[----:B------:R-:W2:Y:S01]  /*0590*/  LDG.E R0, desc[UR36][R26.64+0x4] ;  /* 0x000004241a007981 */ /* 0x000ea2000c1e1900 */
[----:B------:R-:W-:-:S02]  /*05a0*/  IMAD R13, R11, R2, R3 ;  /* 0x000000020b0d7224 */ /* 0x000fc400078e0203 */
[----:B------:R-:W-:Y:S01]  /*05b0*/  IMAD.WIDE.U32 R18, R10, R2, R16 ;  /* 0x000000020a127225 */ /* 0x000fe200078e0010 */
[----:B------:R-:W3:Y:S03]  /*05c0*/  LDG.E R3, desc[UR36][R26.64] ;  /* 0x000000241a037981 */ /* 0x000ee6000c1e1900 */
[----:B------:R-:W-:Y:S01]  /*05d0*/  IMAD R2, R12, R15, R14 ;  /* 0x0000000f0c027224 */ /* 0x000fe200078e020e */
[----:B------:R-:W-:Y:S01]  /*05e0*/  LEA R14, P0, R18, R8, 0x2 ;  /* 0x00000008120e7211 */ /* 0x000fe200078010ff */
[----:B------:R-:W-:Y:S01]  /*05f0*/  IMAD.WIDE.U32 R6, R12, R21, R6 ;  /* 0x000000150c067225 */ /* 0x000fe200078e0006 */
[----:B------:R-:W-:-:S03]  /*0600*/  IADD3 R13, PT, PT, R19, R13, RZ ;  /* 0x0000000d130d7210 */ /* 0x000fc60007ffe0ff */
[----:B------:R-:W-:Y:S01]  /*0610*/  IMAD.IADD R7, R7, 0x1, R2 ;  /* 0x0000000107077824 */ /* 0x000fe200078e0202 */
[----:B------:R-:W-:-:S03]  /*0620*/  LEA.HI.X R15, R18, R9, R13, 0x2, P0 ;  /* 0x00000009120f7211 */ /* 0x000fc600000f140d */
[----:B------:R-:W-:Y:S02]  /*0630*/  IMAD R7, R7, R10, RZ ;  /* 0x0000000a07077224 */ /* 0x000fe400078e02ff */
[----:B------:R-:W4:Y:S02]  /*0640*/  LDG.E R13, desc[UR36][R14.64] ;  /* 0x000000240e0d7981 */ /* 0x000f24000c1e1900 */
[-C--:B------:R-:W-:Y:S02]  /*0650*/  IMAD R19, R11, R6.reuse, R7 ;  /* 0x000000060b137224 */ /* 0x080fe400078e0207 */
[----:B------:R-:W-:Y:S01]  /*0660*/  IMAD.WIDE.U32 R6, R10, R6, R16 ;  /* 0x000000060a067225 */ /* 0x000fe200078e0010 */
[----:B------:R0:W5:Y:S02]  /*0670*/  LDG.E R20, desc[UR36][R14.64+0x4] ;  /* 0x000004240e147981 */ /* 0x000164000c1e1900 */
[----:B------:R-:W-:Y:S02]  /*0680*/  LEA R18, P0, R6, R8, 0x2 ;  /* 0x0000000806127211 */ /* 0x000fe400078010ff */
[----:B------:R-:W-:-:S04]  /*0690*/  IADD3 R7, PT, PT, R7, R19, RZ ;  /* 0x0000001307077210 */ /* 0x000fc80007ffe0ff */
[----:B------:R-:W-:Y:S01]  /*06a0*/  LEA.HI.X R19, R6, R9, R7, 0x2, P0 ;  /* 0x0000000906137211 */ /* 0x000fe200000f1407 */
[----:B------:R-:W-:-:S04]  /*06b0*/  IMAD.WIDE.U32 R6, R12, R21, R4 ;  /* 0x000000150c067225 */ /* 0x000fc800078e0004 */
[----:B------:R-:W5:Y:S01]  /*06c0*/  LDG.E R4, desc[UR36][R18.64] ;  /* 0x0000002412047981 */ /* 0x000f62000c1e1900 */
[----:B------:R-:W-:Y:S01]  /*06d0*/  IADD3 R5, PT, PT, R2, R7, RZ ;  /* 0x0000000702057210 */ /* 0x000fe20007ffe0ff */
[----:B------:R-:W-:Y:S02]  /*06e0*/  IMAD.WIDE.U32 R16, R10, R6, R16 ;  /* 0x000000060a107225 */ /* 0x000fe400078e0010 */
[----:B------:R-:W5:Y:S02]  /*06f0*/  LDG.E R2, desc[UR36][R18.64+0x4] ;  /* 0x0000042412027981 */ /* 0x000f64000c1e1900 */
[----:B------:R-:W-:-:S04]  /*0700*/  IMAD R5, R5, R10, RZ ;  /* 0x0000000a05057224 */ /* 0x000fc800078e02ff */
[----:B------:R-:W-:Y:S01]  /*0710*/  IMAD R5, R11, R6, R5 ;  /* 0x000000060b057224 */ /* 0x000fe200078e0205 */
[----:B------:R-:W-:-:S04]  /*0720*/  LEA R8, P0, R16, R8, 0x2 ;  /* 0x0000000810087211 */ /* 0x000fc800078010ff */
[----:B------:R-:W-:-:S04]  /*0730*/  IADD3 R5, PT, PT, R17, R5, RZ ;  /* 0x0000000511057210 */ /* 0x000fc80007ffe0ff */
[----:B------:R-:W-:-:S05]  /*0740*/  LEA.HI.X R9, R16, R9, R5, 0x2, P0 ;  /* 0x0000000910097211 */ /* 0x000fca00000f1405 */
[----:B------:R-:W5:Y:S04]  /*0750*/  LDG.E R28, desc[UR36][R8.64] ;  /* 0x00000024081c7981 */ /* 0x000f68000c1e1900 */
[----:B------:R1:W5:Y:S01]  /*0760*/  LDG.E R22, desc[UR36][R8.64+0x4] ;  /* 0x0000042408167981 */ /* 0x000362000c1e1900 */
[----:B0-----:R-:W0:Y:S08]  /*0770*/  F2F.F64.F32 R14, R25 ;  /* 0x00000019000e7310 */ /* 0x001e300000201800 */
[----:B------:R-:W1:Y:S01]  /*0780*/  F2F.F64.F32 R6, R24 ;  /* 0x0000001800067310 */ /* 0x000e620000201800 */
[----:B0-----:R-:W-:-:S07]  /*0790*/  DADD R14, -R14, 1 ;  /* 0x3ff000000e0e7429 */ /* 0x001fce0000000100 */
[----:B-1----:R-:W-:Y:S01]  /*07a0*/  F2F.F64.F32 R8, R23 ;  /* 0x0000001700087310 */ /* 0x002fe20000201800 */
[----:B------:R-:W-:-:S07]  /*07b0*/  DADD R10, -R6, 1 ;  /* 0x3ff00000060a7429 */ /* 0x000fce0000000100 */
[----:B--2---:R-:W0:Y:S08]  /*07c0*/  F2F.F64.F32 R26, R0 ;  /* 0x00000000001a7310 */ /* 0x004e300000201800 */
[----:B---3--:R-:W1:Y:S01]  /*07d0*/  F2F.F64.F32 R16, R3 ;  /* 0x0000000300107310 */ /* 0x008e620000201800 */
[----:B0-----:R-:W-:-:S07]  /*07e0*/  DMUL R18, R14, R26 ;  /* 0x0000001a0e127228 */ /* 0x001fce0000000000 */
[----:B----4-:R-:W0:Y:S01]  /*07f0*/  F2F.F64.F32 R12, R13 ;  /* 0x0000000d000c7310 */ /* 0x010e220000201800 */
[----:B-1----:R-:W-:Y:S02]  /*0800*/  DMUL R16, R16, R14 ;  /* 0x0000000e10107228 */ /* 0x002fe40000000000 */
[----:B------:R-:W-:-:S05]  /*0810*/  DMUL R18, R10, R18 ;  /* 0x000000120a127228 */ /* 0x000fca0000000000 */
[----:B-----5:R-:W1:Y:S01]  /*0820*/  F2F.F64.F32 R20, R20 ;  /* 0x0000001400147310 */ /* 0x020e620000201800 */
[----:B------:R-:W-:Y:S02]  /*0830*/  DADD R26, -R8, 1 ;  /* 0x3ff00000081a7429 */ /* 0x000fe40000000100 */
[----:B------:R-:W-:Y:S02]  /*0840*/  DMUL R16, R16, R10 ;  /* 0x0000000a10107228 */ /* 0x000fe40000000000 */
[----:B------:R-:W-:Y:S02]  /*0850*/  DMUL R18, R8, R18 ;  /* 0x0000001208127228 */ /* 0x000fe40000000000 */
[----:B0-----:R-:W-:Y:S01]  /*0860*/  DMUL R12, R14, R12 ;  /* 0x0000000c0e0c7228 */ /* 0x001fe20000000000 */
[----:B------:R-:W-:-:S05]  /*0870*/  FMUL R0, R25, R4 ;  /* 0x0000000419007220 */ /* 0x000fca0000400000 */
[----:B------:R-:W-:Y:S02]  /*0880*/  DFMA R16, R16, R26, R18 ;  /* 0x0000001a1010722b */ /* 0x000fe40000000012 */
[----:B------:R-:W-:Y:S02]  /*0890*/  DMUL R4, R6, R12 ;  /* 0x0000000c06047228 */ /* 0x000fe40000000000 */
[----:B-1----:R-:W-:Y:S01]  /*08a0*/  DMUL R14, R14, R20 ;  /* 0x000000140e0e7228 */ /* 0x002fe20000000000 */
[----:B------:R-:W0:Y:S05]  /*08b0*/  F2F.F64.F32 R12, R0 ;  /* 0x00000000000c7310 */ /* 0x000e2a0000201800 */
[----:B------:R-:W-:-:S02]  /*08c0*/  DFMA R4, R26, R4, R16 ;  /* 0x000000041a04722b */ /* 0x000fc40000000010 */
[----:B------:R-:W-:Y:S01]  /*08d0*/  DMUL R14, R6, R14 ;  /* 0x0000000e060e7228 */ /* 0x000fe20000000000 */
[----:B------:R-:W-:-:S04]  /*08e0*/  FMUL R16, R25, R2 ;  /* 0x0000000219107220 */ /* 0x000fc80000400000 */
[----:B------:R-:W1:Y:S03]  /*08f0*/  F2F.F64.F32 R2, R16 ;  /* 0x0000001000027310 */ /* 0x000e660000201800 */
[----:B------:R-:W-:Y:S02]  /*0900*/  DFMA R4, R8, R14, R4 ;  /* 0x0000000e0804722b */ /* 0x000fe40000000004 */
[----:B0-----:R-:W-:Y:S01]  /*0910*/  DMUL R12, R10, R12 ;  /* 0x0000000c0a0c7228 */ /* 0x001fe20000000000 */
[C---:B------:R-:W-:Y:S01]  /*0920*/  FMUL R7, R25.reuse, R28 ;  /* 0x0000001c19077220 */ /* 0x040fe20000400000 */
[----:B------:R-:W-:-:S06]  /*0930*/  FMUL R25, R25, R22 ;  /* 0x0000001619197220 */ /* 0x000fcc0000400000 */
[----:B------:R-:W-:Y:S01]  /*0940*/  DFMA R4, R26, R12, R4 ;  /* 0x0000000c1a04722b */ /* 0x000fe20000000004 */
[C---:B------:R-:W-:Y:S01]  /*0950*/  FMUL R12, R24.reuse, R7 ;  /* 0x00000007180c7220 */ /* 0x040fe20000400000 */
[----:B-1----:R-:W-:Y:S01]  /*0960*/  DMUL R2, R10, R2 ;  /* 0x000000020a027228 */ /* 0x002fe20000000000 */
[----:B------:R-:W-:Y:S02]  /*0970*/  FMUL R24, R24, R25 ;  /* 0x0000001918187220 */ /* 0x000fe40000400000 */
[----:B------:R-:W0:Y:S02]  /*0980*/  F2F.F64.F32 R6, R12 ;  /* 0x0000000c00067310 */ /* 0x000e240000201800 */
[----:B------:R-:W-:-:S03]  /*0990*/  FMUL R24, R23, R24 ;  /* 0x0000001817187220 */ /* 0x000fc60000400000 */
[----:B------:R-:W-:-:S03]  /*09a0*/  DFMA R2, R8, R2, R4 ;  /* 0x000000020802722b */ /* 0x000fc60000000004 */
[----:B------:R-:W1:Y:S05]  /*09b0*/  F2F.F64.F32 R4, R24 ;  /* 0x0000001800047310 */ /* 0x000e6a0000201800 */
[----:B0-----:R-:W-:Y:S01]  /*09c0*/  DFMA R2, R26, R6, R2 ;  /* 0x000000061a02722b */ /* 0x001fe20000000002 */
[----:B------:R-:W0:Y:S07]  /*09d0*/  LDC.64 R6, c[0x0][0x398] ;  /* 0x0000e600ff067b82 */ /* 0x000e2e0000000a00 */
[----:B-1----:R-:W-:-:S10]  /*09e0*/  DADD R2, R2, R4 ;  /* 0x0000000002027229 */ /* 0x002fd40000000004 */
[----:B------:R-:W0:Y:S02]  /*09f0*/  F2F.F32.F64 R3, R2 ;  /* 0x0000000200037310 */ /* 0x000e240000301000 */
[----:B0-----:R-:W-:Y:S01]  /*0a00*/  STG.E desc[UR36][R6.64], R3 ;  /* 0x0000000306007986 */ /* 0x001fe2000c101924 */
[----:B------:R-:W-:Y:S05]  /*0a10*/  EXIT ;  /* 0x000000000000794d */ /* 0x000fea0003800000 */
.L_x_4:
        /* <DEDUP_REMOVED lines=14> */
.L_x_7:


//--------------------- .text._Z9test_Idx2PfPlS0_S_ --------------------------
	.section	.text._Z9test_Idx2PfPlS0_S_,"ax",@progbits
	.align	128
        .global         _Z9test_Idx2PfPlS0_S_
        .type           _Z9test_Idx2PfPlS0_S_,@function
        .size           _Z9test_Idx2PfPlS0_S_,(.L_x_8 - _Z9test_Idx2PfPlS0_S_)
        .other          _Z9test_Idx2PfPlS0_S_,@"STO_CUDA_ENTRY STV_DEFAULT"
_Z9test_Idx2PfPlS0_S_:
.text._Z9test_Idx2PfPlS0_S_:
[----:B------:R-:W-:Y:S08]  /*0000*/  LDC R1, c[0x0][0x37c] ;  /* 0x0000df00ff017b82 */ /* 0x000ff00000000800 */
[----:B------:R-:W0:Y:S01]  /*0010*/  LDC.64 R4, c[0x0][0x390] ;  /* 0x0000e400ff047b82 */ /* 0x000e220000000a00 */
[----:B------:R-:W0:Y:S07]  /*0020*/  LDCU.64 UR4, c[0x0][0x358] ;  /* 0x00006b00ff0477ac */ /* 0x000e2e0008000a00 */
[----:B------:R-:W1:Y:S08]  /*0030*/  LDC.64 R16, c[0x0][0x388] ;  /* 0x0000e200ff107b82 */ /* 0x000e700000000a00 */
[----:B------:R-:W2:Y:S01]  /*0040*/  LDC.64 R2, c[0x0][0x380] ;  /* 0x0000e000ff027b82 */ /* 0x000ea20000000a00 */
[----:B0-----:R-:W3:Y:S04]  /*0050*/  LDG.E.64 R6, desc[UR4][R4.64] ;  /* 0x0000000404067981 */ /* 0x001ee8000c1e1b00 */
[----:B------:R-:W4:Y:S04]  /*0060*/  LDG.E.64 R8, desc[UR4][R4.64+0x8] ;  /* 0x0000080404087981 */ /* 0x000f28000c1e1b00 */
[----:B-1----:R-:W3:Y:S04]  /*0070*/  LDG.E.64 R12, desc[UR4][R16.64+0x8] ;  /* 0x00000804100c7981 */ /* 0x002ee8000c1e1b00 */
[----:B------:R-:W5:Y:S04]  /*0080*/  LDG.E.64 R14, desc[UR4][R16.64+0x10] ;  /* 0x00001004100e7981 */ /* 0x000f68000c1e1b00 */
[----:B------:R-:W5:Y:S01]  /*0090*/  LDG.E.64 R10, desc[UR4][R4.64+0x10] ;  /* 0x00001004040a7981 */ /* 0x000f62000c1e1b00 */
[----:B---3--:R-:W-:-:S02]  /*00a0*/  IMAD R13, R13, R6, RZ ;  /* 0x000000060d0d7224 */ /* 0x008fc400078e02ff */
[----:B----4-:R-:W-:-:S04]  /*00b0*/  IMAD.WIDE.U32 R8, R6, R12, R8 ;  /* 0x0000000c06087225 */ /* 0x010fc800078e0008 */
[----:B------:R-:W-:-:S05]  /*00c0*/  IMAD R7, R7, R12, R13 ;  /* 0x0000000c07077224 */ /* 0x000fca00078e020d */
[----:B------:R-:W-:Y:S01]  /*00d0*/  IADD3 R7, PT, PT, R9, R7, RZ ;  /* 0x0000000709077210 */ /* 0x000fe20007ffe0ff */
[----:B-----5:R-:W-:-:S04]  /*00e0*/  IMAD.WIDE.U32 R10, R14, R8, R10 ;  /* 0x000000080e0a7225 */ /* 0x020fc800078e000a */
[----:B------:R-:W-:-:S04]  /*00f0*/  IMAD R7, R7, R14, RZ ;  /* 0x0000000e07077224 */ /* 0x000fc800078e02ff */
[----:B------:R-:W-:Y:S01]  /*0100*/  IMAD R7, R15, R8, R7 ;  /* 0x000000080f077224 */ /* 0x000fe200078e0207 */
[----:B--2---:R-:W-:-:S04]  /*0110*/  LEA R6, P0, R10, R2, 0x2 ;  /* 0x000000020a067211 */ /* 0x004fc800078010ff */
[----:B------:R-:W-:-:S04]  /*0120*/  IADD3 R0, PT, PT, R11, R7, RZ ;  /* 0x000000070b007210 */ /* 0x000fc80007ffe0ff */
[----:B------:R-:W-:-:S06]  /*0130*/  LEA.HI.X R7, R10, R3, R0, 0x2, P0 ;  /* 0x000000030a077211 */ /* 0x000fcc00000f1400 */
[----:B------:R-:W2:Y:S01]  /*0140*/  LDG.E R7, desc[UR4][R6.64] ;  /* 0x0000000406077981 */ /* 0x000ea2000c1e1900 */
[----:B------:R-:W2:Y:S03]  /*0150*/  LDC.64 R2, c[0x0][0x398] ;  /* 0x0000e600ff027b82 */ /* 0x000ea60000000a00 */
[----:B--2---:R-:W-:Y:S01]  /*0160*/  STG.E desc[UR4][R2.64], R7 ;  /* 0x0000000702007986 */ /* 0x004fe2000c101904 */
[----:B------:R-:W-:Y:S05]  /*0170*/  EXIT ;  /* 0x000000000000794d */ /* 0x000fea0003800000 */
.L_x_5:
        /* <DEDUP_REMOVED lines=16> */
.L_x_8:


//--------------------- .nv.global.init           --------------------------
	.section	.nv.global.init,"aw",@progbits
.nv.global.init:
	.type		$str,@object
	.size		$str,($str$1 - $str)
$str:
        /*0000*/ 	.byte	0x25, 0x66, 0x20, 0x25, 0x66, 0x20, 0x25, 0x66, 0x0a, 0x00
	.type		$str$1,@object
	.size		$str$1,(.L_1 - $str$1)
$str$1:
        /*000a*/ 	.byte	0x25, 0x64, 0x20, 0x25, 0x64, 0x20, 0x25, 0x64, 0x0a, 0x00
.L_1:


//--------------------- .nv.shared.reserved.0     --------------------------
	.section	.nv.shared.reserved.0,"aw",@nobits
	.weak		__nv_reservedSMEM_offset_0_alias
	.size		__nv_reservedSMEM_offset_0_alias, 0, 64
	.other		__nv_reservedSMEM_offset_0_alias,@"STO_CUDA_RESERVED_SHARED STV_DEFAULT"
__nv_reservedSMEM_offset_0_alias:
	.zero		0
	.zero		64


//--------------------- .nv.constant0._Z10TraceBlinePfS_S_S_S_S_S_S_S_y --------------------------
	.section	.nv.constant0._Z10TraceBlinePfS_S_S_S_S_S_S_S_y,"a",@progbits
	.sectionflags	@""
	.align	4
.nv.constant0._Z10TraceBlinePfS_S_S_S_S_S_S_S_y:
	.zero		976


//--------------------- .nv.constant0._Z8Interp3dPfPlS_S_ --------------------------
	.section	.nv.constant0._Z8Interp3dPfPlS_S_,"a",@progbits
	.sectionflags	@""
	.align	4
.nv.constant0._Z8Interp3dPfPlS_S_:
	.zero		928


//--------------------- .nv.constant0._Z9test_Idx2PfPlS0_S_ --------------------------
	.section	.nv.constant0._Z9test_Idx2PfPlS0_S_,"a",@progbits
	.sectionflags	@""
	.align	4
.nv.constant0._Z9test_Idx2PfPlS0_S_:
	.zero		928


//--------------------- SYMBOLS --------------------------

	.type		.nv.reservedSmem.offset0,@object
	.size		.nv.reservedSmem.offset0,0x4
	.type		vprintf,@function
